//
// Generated by NVIDIA NVVM Compiler
//
// Compiler Build ID: CL-36424714
// Cuda compilation tools, release 13.0, V13.0.88
// Based on NVVM 20.0.0
//

.version 9.0
.target sm_100
.address_size 64

	// .globl	_Z9addKernelPhS_S_

.visible .entry _Z9addKernelPhS_S_(
	.param .u64 .ptr .align 1 _Z9addKernelPhS_S__param_0,
	.param .u64 .ptr .align 1 _Z9addKernelPhS_S__param_1,
	.param .u64 .ptr .align 1 _Z9addKernelPhS_S__param_2
)
{
	.reg .b16 	%rs<5>;
	.reg .b32 	%r<3>;
	.reg .b64 	%rd<11>;
	.reg .b64 	%fd<7>;

	ld.param.u64 	%rd1, [_Z9addKernelPhS_S__param_0];
	ld.param.u64 	%rd2, [_Z9addKernelPhS_S__param_1];
	ld.param.u64 	%rd3, [_Z9addKernelPhS_S__param_2];
	cvta.to.global.u64 	%rd4, %rd3;
	cvta.to.global.u64 	%rd5, %rd2;
	cvta.to.global.u64 	%rd6, %rd1;
	mov.u32 	%r1, %tid.x;
	cvt.u64.u32 	%rd7, %r1;
	add.s64 	%rd8, %rd6, %rd7;
	ld.global.u8 	%rs1, [%rd8];
	cvt.rn.f64.u16 	%fd1, %rs1;
	add.s64 	%rd9, %rd5, %rd7;
	ld.global.u8 	%rs2, [%rd9];
	cvt.rn.f64.u16 	%fd2, %rs2;
	mul.f64 	%fd3, %fd2, 0d3FE6E2EB1C432CA5;
	fma.rn.f64 	%fd4, %fd1, 0d3FCB367A0F9096BC, %fd3;
	add.s64 	%rd10, %rd4, %rd7;
	ld.global.u8 	%rs3, [%rd10];
	cvt.rn.f64.u16 	%fd5, %rs3;
	fma.rn.f64 	%fd6, %fd5, 0d3FB27BB2FEC56D5D, %fd4;
	cvt.rzi.s32.f64 	%r2, %fd6;
	cvt.u16.u32 	%rs4, %r2;
	st.global.u8 	[%rd8], %rs4;
	st.global.u8 	[%rd9], %rs4;
	st.global.u8 	[%rd10], %rs4;
	ret;

}


// ===== COMPILED SASS (sm_100) =====

	.target	sm_100

	.elftype	@"ET_EXEC"


//--------------------- .note.nv.tkinfo           --------------------------
	.section	.note.nv.tkinfo,"",@"SHT_NOTE"
	.sectionflags	@"SHF_NOTE_NV_TKINFO"
	.tkinfo
        /*0018*/ 	.word	0x00000002
        /*0030*/ 	.string	""
        /*0030*/ 	.string	"ptxas"
        /*0030*/ 	.string	"Cuda compilation tools, release 13.0, V13.0.88"
        /*0030*/ 	.string	"Build cuda_13.0.r13.0/compiler.36424714_0"
        /*0030*/ 	.string	"-arch sm_100 -m 64 "



//--------------------- .note.nv.cuinfo           --------------------------
	.section	.note.nv.cuinfo,"",@"SHT_NOTE"
	.sectionflags	@"SHF_NOTE_NV_CUINFO"
        /*0018*/ 	.short	0x0002
        /*001a*/ 	.short	0x0064
        /*001c*/ 	.short	0x0082
	.zero		2


//--------------------- .nv.info                  --------------------------
	.section	.nv.info,"",@"SHT_CUDA_INFO"
	.align	4


	//----- nvinfo : EIATTR_REGCOUNT
	.align		4
        /*0000*/ 	.byte	0x04, 0x2f
        /*0002*/ 	.short	(.L_1 - .L_0)
	.align		4
.L_0:
        /*0004*/ 	.word	index@(_Z9addKernelPhS_S_)
        /*0008*/ 	.word	0x00000011


	//----- nvinfo : EIATTR_FRAME_SIZE
	.align		4
.L_1:
        /*000c*/ 	.byte	0x04, 0x11
        /*000e*/ 	.short	(.L_3 - .L_2)
	.align		4
.L_2:
        /*0010*/ 	.word	index@(_Z9addKernelPhS_S_)
        /*0014*/ 	.word	0x00000000


	//----- nvinfo : EIATTR_MIN_STACK_SIZE
	.align		4
.L_3:
        /*0018*/ 	.byte	0x04, 0x12
        /*001a*/ 	.short	(.L_5 - .L_4)
	.align		4
.L_4:
        /*001c*/ 	.word	index@(_Z9addKernelPhS_S_)
        /*0020*/ 	.word	0x00000000
.L_5:


//--------------------- .nv.compat                --------------------------
	.section	.nv.compat,"",@"SHT_CUDA_COMPAT_INFO"
	.align	4
        /*0000*/ 	.byte	0x02, 0x09, 0x00, 0x00, 0x02, 0x02, 0x01, 0x00, 0x02, 0x05, 0x05, 0x00, 0x03, 0x07, 0x01, 0x01
        /*0010*/ 	.byte	0x02, 0x03, 0x00, 0x00, 0x02, 0x06, 0x01, 0x00, 0x04, 0x0b, 0x08, 0x00, 0x01, 0x00, 0x00, 0x00
        /*0020*/ 	.byte	0x00, 0x00, 0x00, 0x00


//--------------------- .nv.info._Z9addKernelPhS_S_ --------------------------
	.section	.nv.info._Z9addKernelPhS_S_,"",@"SHT_CUDA_INFO"
	.sectionflags	@""
	.align	4


	//----- nvinfo : EIATTR_CUDA_API_VERSION
	.align		4
        /*0000*/ 	.byte	0x04, 0x37
        /*0002*/ 	.short	(.L_7 - .L_6)
.L_6:
        /*0004*/ 	.word	0x00000082


	//----- nvinfo : EIATTR_KPARAM_INFO
	.align		4
.L_7:
        /*0008*/ 	.byte	0x04, 0x17
        /*000a*/ 	.short	(.L_9 - .L_8)
.L_8:
        /*000c*/ 	.word	0x00000000
        /*0010*/ 	.short	0x0002
        /*0012*/ 	.short	0x0010
        /*0014*/ 	.byte	0x00, 0xf5, 0x21, 0x00


	//----- nvinfo : EIATTR_KPARAM_INFO
	.align		4
.L_9:
        /*0018*/ 	.byte	0x04, 0x17
        /*001a*/ 	.short	(.L_11 - .L_10)
.L_10:
        /*001c*/ 	.word	0x00000000
        /*0020*/ 	.short	0x0001
        /*0022*/ 	.short	0x0008
        /*0024*/ 	.byte	0x00, 0xf5, 0x21, 0x00


	//----- nvinfo : EIATTR_KPARAM_INFO
	.align		4
.L_11:
        /*0028*/ 	.byte	0x04, 0x17
        /*002a*/ 	.short	(.L_13 - .L_12)
.L_12:
        /*002c*/ 	.word	0x00000000
        /*0030*/ 	.short	0x0000
        /*0032*/ 	.short	0x0000
        /*0034*/ 	.byte	0x00, 0xf5, 0x21, 0x00


	//----- nvinfo : EIATTR_SPARSE_MMA_MASK
	.align		4
.L_13:
        /*0038*/ 	.byte	0x03, 0x50
        /*003a*/ 	.short	0x0000


	//----- nvinfo : EIATTR_MAXREG_COUNT
	.align		4
        /*003c*/ 	.byte	0x03, 0x1b
        /*003e*/ 	.short	0x00ff


	//----- nvinfo : EIATTR_MERCURY_ISA_VERSION
	.align		4
        /*0040*/ 	.byte	0x03, 0x5f
        /*0042*/ 	.short	0x0101


	//----- nvinfo : EIATTR_VRC_CTA_INIT_COUNT
	.align		4
        /*0044*/ 	.byte	0x02, 0x4a
	.zero		1
	.zero		1


	//----- nvinfo : EIATTR_EXIT_INSTR_OFFSETS
	.align		4
        /*0048*/ 	.byte	0x04, 0x1c
        /*004a*/ 	.short	(.L_15 - .L_14)


	//   ....[0]....
.L_14:
        /*004c*/ 	.word	0x000001e0


	//----- nvinfo : EIATTR_CBANK_PARAM_SIZE
	.align		4
.L_15:
        /*0050*/ 	.byte	0x03, 0x19
        /*0052*/ 	.short	0x0018


	//----- nvinfo : EIATTR_PARAM_CBANK
	.align		4
        /*0054*/ 	.byte	0x04, 0x0a
        /*0056*/ 	.short	(.L_17 - .L_16)
	.align		4
.L_16:
        /*0058*/ 	.word	index@(.nv.constant0._Z9addKernelPhS_S_)
        /*005c*/ 	.short	0x0380
        /*005e*/ 	.short	0x0018


	//----- nvinfo : EIATTR_SW_WAR
	.align		4
.L_17:
        /*0060*/ 	.byte	0x04, 0x36
        /*0062*/ 	.short	(.L_19 - .L_18)
.L_18:
        /*0064*/ 	.word	0x00000008
.L_19:


//--------------------- .nv.callgraph             --------------------------
	.section	.nv.callgraph,"",@"SHT_CUDA_CALLGRAPH"
	.align	4
	.sectionentsize	8
	.align		4
        /*0000*/ 	.word	0x00000000
	.align		4
        /*0004*/ 	.word	0xffffffff
	.align		4
        /*0008*/ 	.word	0x00000000
	.align		4
        /*000c*/ 	.word	0xfffffffe
	.align		4
        /*0010*/ 	.word	0x00000000
	.align		4
        /*0014*/ 	.word	0xfffffffd
	.align		4
        /*0018*/ 	.word	0x00000000
	.align		4
        /*001c*/ 	.word	0xfffffffc


//--------------------- .text._Z9addKernelPhS_S_  --------------------------
	.section	.text._Z9addKernelPhS_S_,"ax",@progbits
	.align	128
        .global         _Z9addKernelPhS_S_
        .type           _Z9addKernelPhS_S_,@function
        .size           _Z9addKernelPhS_S_,(.L_x_1 - _Z9addKernelPhS_S_)
        .other          _Z9addKernelPhS_S_,@"STO_CUDA_ENTRY STV_DEFAULT"
_Z9addKernelPhS_S_:
.text._Z9addKernelPhS_S_:
[----:B------:R-:W-:Y:S01]  /*0000*/  LDC R1, c[0x0][0x37c] ;  /* 0x0000df00ff017b82 */ /* 0x000fe20000000800 */
[----:B------:R-:W0:Y:S01]  /*0010*/  S2R R10, SR_TID.X ;  /* 0x00000000000a7919 */ /* 0x000e220000002100 */
[----:B------:R-:W0:Y:S01]  /*0020*/  LDCU.128 UR8, c[0x0][0x380] ;  /* 0x00007000ff0877ac */ /* 0x000e220008000c00 */
[----:B------:R-:W1:Y:S01]  /*0030*/  LDCU.64 UR4, c[0x0][0x358] ;  /* 0x00006b00ff0477ac */ /* 0x000e620008000a00 */
[----:B------:R-:W2:Y:S01]  /*0040*/  LDCU.64 UR6, c[0x0][0x390] ;  /* 0x00007200ff0677ac */ /* 0x000ea20008000a00 */
[----:B0-----:R-:W-:-:S05]  /*0050*/  IADD3 R6, P0, PT, R10, UR10, RZ ;  /* 0x0000000a0a067c10 */ /* 0x001fca000ff1e0ff */
[----:B------:R-:W-:Y:S01]  /*0060*/  IMAD.X R7, RZ, RZ, UR11, P0 ;  /* 0x0000000bff077e24 */ /* 0x000fe200080e06ff */
[----:B------:R-:W-:-:S04]  /*0070*/  IADD3 R2, P0, PT, R10, UR8, RZ ;  /* 0x000000080a027c10 */ /* 0x000fc8000ff1e0ff */
[----:B-1----:R-:W3:Y:S01]  /*0080*/  LDG.E.U8 R14, desc[UR4][R6.64] ;  /* 0x00000004060e7981 */ /* 0x002ee2000c1e1100 */
[----:B------:R-:W-:Y:S01]  /*0090*/  IMAD.X R3, RZ, RZ, UR9, P0 ;  /* 0x00000009ff037e24 */ /* 0x000fe200080e06ff */
[----:B--2---:R-:W-:-:S04]  /*00a0*/  IADD3 R10, P0, PT, R10, UR6, RZ ;  /* 0x000000060a0a7c10 */ /* 0x004fc8000ff1e0ff */
[----:B------:R-:W2:Y:S01]  /*00b0*/  LDG.E.U8 R0, desc[UR4][R2.64] ;  /* 0x0000000402007981 */ /* 0x000ea2000c1e1100 */
[----:B------:R-:W-:-:S05]  /*00c0*/  IMAD.X R11, RZ, RZ, UR7, P0 ;  /* 0x00000007ff0b7e24 */ /* 0x000fca00080e06ff */
[----:B------:R-:W4:Y:S01]  /*00d0*/  LDG.E.U8 R12, desc[UR4][R10.64] ;  /* 0x000000040a0c7981 */ /* 0x000f22000c1e1100 */
[----:B------:R-:W-:Y:S01]  /*00e0*/  UMOV UR6, 0x1c432ca5 ;  /* 0x1c432ca500067882 */ /* 0x000fe20000000000 */
[----:B------:R-:W-:Y:S01]  /*00f0*/  UMOV UR7, 0x3fe6e2eb ;  /* 0x3fe6e2eb00077882 */ /* 0x000fe20000000000 */
[----:B---3--:R-:W0:Y:S08]  /*0100*/  I2F.F64.U16 R8, R14 ;  /* 0x0000000e00087312 */ /* 0x008e300000101800 */
[----:B--2---:R-:W1:Y:S01]  /*0110*/  I2F.F64.U16 R4, R0 ;  /* 0x0000000000047312 */ /* 0x004e620000101800 */
[----:B0-----:R-:W-:-:S07]  /*0120*/  DMUL R8, R8, UR6 ;  /* 0x0000000608087c28 */ /* 0x001fce0008000000 */
[----:B----4-:R-:W0:Y:S01]  /*0130*/  I2F.F64.U16 R12, R12 ;  /* 0x0000000c000c7312 */ /* 0x010e220000101800 */
[----:B------:R-:W-:Y:S01]  /*0140*/  UMOV UR6, 0xf9096bc ;  /* 0x0f9096bc00067882 */ /* 0x000fe20000000000 */
[----:B------:R-:W-:Y:S02]  /*0150*/  UMOV UR7, 0x3fcb367a ;  /* 0x3fcb367a00077882 */ /* 0x000fe40000000000 */
[----:B-1----:R-:W-:Y:S01]  /*0160*/  DFMA R4, R4, UR6, R8 ;  /* 0x0000000604047c2b */ /* 0x002fe20008000008 */
[----:B------:R-:W-:Y:S01]  /*0170*/  UMOV UR6, 0xfec56d5d ;  /* 0xfec56d5d00067882 */ /* 0x000fe20000000000 */
[----:B------:R-:W-:-:S06]  /*0180*/  UMOV UR7, 0x3fb27bb2 ;  /* 0x3fb27bb200077882 */ /* 0x000fcc0000000000 */
[----:B0-----:R-:W-:-:S10]  /*0190*/  DFMA R4, R12, UR6, R4 ;  /* 0x000000060c047c2b */ /* 0x001fd40008000004 */
[----:B------:R-:W0:Y:S02]  /*01a0*/  F2I.F64.TRUNC R5, R4 ;  /* 0x0000000400057311 */ /* 0x000e24000030d100 */
[----:B0-----:R-:W-:Y:S04]  /*01b0*/  STG.E.U8 desc[UR4][R2.64], R5 ;  /* 0x0000000502007986 */ /* 0x001fe8000c101104 */
[----:B------:R-:W-:Y:S04]  /*01c0*/  STG.E.U8 desc[UR4][R6.64], R5 ;  /* 0x0000000506007986 */ /* 0x000fe8000c101104 */
[----:B------:R-:W-:Y:S01]  /*01d0*/  STG.E.U8 desc[UR4][R10.64], R5 ;  /* 0x000000050a007986 */ /* 0x000fe2000c101104 */
[----:B------:R-:W-:Y:S05]  /*01e0*/  EXIT ;  /* 0x000000000000794d */ /* 0x000fea0003800000 */
.L_x_0:
[----:B------:R-:W-:-:S00]  /*01f0*/  BRA `(.L_x_0) ;  /* 0xfffffffc00fc7947 */ /* 0x000fc0000383ffff */
[----:B------:R-:W-:-:S00]  /*0200*/  NOP ;  /* 0x0000000000007918 */ /* 0x000fc00000000000 */
[----:B------:R-:W-:-:S00]  /*0210*/  NOP ;  /* 0x0000000000007918 */ /* 0x000fc00000000000 */
[----:B------:R-:W-:-:S00]  /*0220*/  NOP ;  /* 0x0000000000007918 */ /* 0x000fc00000000000 */
[----:B------:R-:W-:-:S00]  /*0230*/  NOP ;  /* 0x0000000000007918 */ /* 0x000fc00000000000 */
[----:B------:R-:W-:-:S00]  /*0240*/  NOP ;  /* 0x0000000000007918 */ /* 0x000fc00000000000 */
[----:B------:R-:W-:-:S00]  /*0250*/  NOP ;  /* 0x0000000000007918 */ /* 0x000fc00000000000 */
[----:B------:R-:W-:-:S00]  /*0260*/  NOP ;  /* 0x0000000000007918 */ /* 0x000fc00000000000 */
[----:B------:R-:W-:-:S00]  /*0270*/  NOP ;  /* 0x0000000000007918 */ /* 0x000fc00000000000 */
.L_x_1:


//--------------------- .nv.shared.reserved.0     --------------------------
	.section	.nv.shared.reserved.0,"aw",@nobits
	.weak		__nv_reservedSMEM_offset_0_alias
	.size		__nv_reservedSMEM_offset_0_alias, 0, 64
	.other		__nv_reservedSMEM_offset_0_alias,@"STO_CUDA_RESERVED_SHARED STV_DEFAULT"
__nv_reservedSMEM_offset_0_alias:
	.zero		0
	.zero		64


//--------------------- .nv.constant0._Z9addKernelPhS_S_ --------------------------
	.section	.nv.constant0._Z9addKernelPhS_S_,"a",@progbits
	.sectionflags	@""
	.align	4
.nv.constant0._Z9addKernelPhS_S_:
	.zero		920


//--------------------- SYMBOLS --------------------------

	.type		.nv.reservedSmem.offset0,@object
	.size		.nv.reservedSmem.offset0,0x4
